	.headerflags	@"EF_CUDA_TEXMODE_UNIFIED EF_CUDA_64BIT_ADDRESS EF_CUDA_ACCELERATORS EF_CUDA_SM90 EF_CUDA_VIRTUAL_SM(EF_CUDA_SM90)"
	.elftype	@"ET_EXEC"


//--------------------- .nv.info                  --------------------------
	.section	.nv.info,"",@"SHT_CUDA_INFO"
	.align	4


	//----- nvinfo : EIATTR_REGCOUNT
	.align		4
        /*0000*/ 	.byte	0x04, 0x2f
        /*0002*/ 	.short	(.L_1 - .L_0)
	.align		4
.L_0:
        /*0004*/ 	.word	index@(triton_poi_fused_convolution_div_relu_sub_4)
        /*0008*/ 	.word	0x00000018


	//----- nvinfo : EIATTR_MIN_STACK_SIZE
	.align		4
.L_1:
        /*000c*/ 	.byte	0x04, 0x12
        /*000e*/ 	.short	(.L_3 - .L_2)
	.align		4
.L_2:
        /*0010*/ 	.word	index@(triton_poi_fused_convolution_div_relu_sub_4)
        /*0014*/ 	.word	0x00000000


	//----- nvinfo : EIATTR_FRAME_SIZE
	.align		4
.L_3:
        /*0018*/ 	.byte	0x04, 0x11
        /*001a*/ 	.short	(.L_5 - .L_4)
	.align		4
.L_4:
        /*001c*/ 	.word	index@(triton_poi_fused_convolution_div_relu_sub_4)
        /*0020*/ 	.word	0x00000000


	//----- nvinfo : EIATTR_MIN_STACK_SIZE
	.align		4
.L_5:
        /*0024*/ 	.byte	0x04, 0x12
        /*0026*/ 	.short	(.L_7 - .L_6)
	.align		4
.L_6:
        /*0028*/ 	.word	index@(triton_poi_fused_convolution_div_relu_sub_4)
        /*002c*/ 	.word	0x00000000
.L_7:


//--------------------- .nv.info.triton_poi_fused_convolution_div_relu_sub_4 --------------------------
	.section	.nv.info.triton_poi_fused_convolution_div_relu_sub_4,"",@"SHT_CUDA_INFO"
	.sectionflags	@""
	.align	4


	//----- nvinfo : EIATTR_CUDA_API_VERSION
	.align		4
        /*0000*/ 	.byte	0x04, 0x37
        /*0002*/ 	.short	(.L_9 - .L_8)
.L_8:
        /*0004*/ 	.word	0x0000007c


	//----- nvinfo : EIATTR_KPARAM_INFO
	.align		4
.L_9:
        /*0008*/ 	.byte	0x04, 0x17
        /*000a*/ 	.short	(.L_11 - .L_10)
.L_10:
        /*000c*/ 	.word	0x00000000
        /*0010*/ 	.short	0x0004
        /*0012*/ 	.short	0x001c
        /*0014*/ 	.byte	0x00, 0xf0, 0x11, 0x00


	//----- nvinfo : EIATTR_KPARAM_INFO
	.align		4
.L_11:
        /*0018*/ 	.byte	0x04, 0x17
        /*001a*/ 	.short	(.L_13 - .L_12)
.L_12:
        /*001c*/ 	.word	0x00000000
        /*0020*/ 	.short	0x0003
        /*0022*/ 	.short	0x0018
        /*0024*/ 	.byte	0x00, 0xf0, 0x11, 0x00


	//----- nvinfo : EIATTR_KPARAM_INFO
	.align		4
.L_13:
        /*0028*/ 	.byte	0x04, 0x17
        /*002a*/ 	.short	(.L_15 - .L_14)
.L_14:
        /*002c*/ 	.word	0x00000000
        /*0030*/ 	.short	0x0002
        /*0032*/ 	.short	0x0010
        /*0034*/ 	.byte	0x00, 0xf4, 0x21, 0x00


	//----- nvinfo : EIATTR_KPARAM_INFO
	.align		4
.L_15:
        /*0038*/ 	.byte	0x04, 0x17
        /*003a*/ 	.short	(.L_17 - .L_16)
.L_16:
        /*003c*/ 	.word	0x00000000
        /*0040*/ 	.short	0x0001
        /*0042*/ 	.short	0x0008
        /*0044*/ 	.byte	0x00, 0xf4, 0x21, 0x00


	//----- nvinfo : EIATTR_KPARAM_INFO
	.align		4
.L_17:
        /*0048*/ 	.byte	0x04, 0x17
        /*004a*/ 	.short	(.L_19 - .L_18)
.L_18:
        /*004c*/ 	.word	0x00000000
        /*0050*/ 	.short	0x0000
        /*0052*/ 	.short	0x0000
        /*0054*/ 	.byte	0x00, 0xf4, 0x21, 0x00


	//----- nvinfo : EIATTR_SPARSE_MMA_MASK
	.align		4
.L_19:
        /*0058*/ 	.byte	0x03, 0x50
        /*005a*/ 	.short	0x0000


	//----- nvinfo : EIATTR_MAXREG_COUNT
	.align		4
        /*005c*/ 	.byte	0x03, 0x1b
        /*005e*/ 	.short	0x00ff


	//----- nvinfo : EIATTR_EXIT_INSTR_OFFSETS
	.align		4
        /*0060*/ 	.byte	0x04, 0x1c
        /*0062*/ 	.short	(.L_21 - .L_20)


	//   ....[0]....
.L_20:
        /*0064*/ 	.word	0x00000500


	//   ....[1]....
        /*0068*/ 	.word	0x00000520


	//----- nvinfo : EIATTR_REQNTID
	.align		4
.L_21:
        /*006c*/ 	.byte	0x04, 0x10
        /*006e*/ 	.short	(.L_23 - .L_22)
.L_22:
        /*0070*/ 	.word	0x00000080
        /*0074*/ 	.word	0x00000001
        /*0078*/ 	.word	0x00000001


	//----- nvinfo : EIATTR_CBANK_PARAM_SIZE
	.align		4
.L_23:
        /*007c*/ 	.byte	0x03, 0x19
        /*007e*/ 	.short	0x0020


	//----- nvinfo : EIATTR_PARAM_CBANK
	.align		4
        /*0080*/ 	.byte	0x04, 0x0a
        /*0082*/ 	.short	(.L_25 - .L_24)
	.align		4
.L_24:
        /*0084*/ 	.word	index@(.nv.constant0.triton_poi_fused_convolution_div_relu_sub_4)
        /*0088*/ 	.short	0x0210
        /*008a*/ 	.short	0x0020


	//----- nvinfo : EIATTR_SW_WAR
	.align		4
.L_25:
        /*008c*/ 	.byte	0x04, 0x36
        /*008e*/ 	.short	(.L_27 - .L_26)
.L_26:
        /*0090*/ 	.word	0x00000008
.L_27:


//--------------------- .nv.callgraph             --------------------------
	.section	.nv.callgraph,"",@"SHT_CUDA_CALLGRAPH"
	.align	4
	.sectionentsize	8
	.align		4
        /*0000*/ 	.word	0x00000000
	.align		4
        /*0004*/ 	.word	0xffffffff
	.align		4
        /*0008*/ 	.word	0x00000000
	.align		4
        /*000c*/ 	.word	0xfffffffe
	.align		4
        /*0010*/ 	.word	0x00000000
	.align		4
        /*0014*/ 	.word	0xfffffffd
	.align		4
        /*0018*/ 	.word	0x00000000
	.align		4
        /*001c*/ 	.word	0xfffffffc


//--------------------- .text.triton_poi_fused_convolution_div_relu_sub_4 --------------------------
	.section	.text.triton_poi_fused_convolution_div_relu_sub_4,"ax",@progbits
	.align	128
        .global         triton_poi_fused_convolution_div_relu_sub_4
        .type           triton_poi_fused_convolution_div_relu_sub_4,@function
        .size           triton_poi_fused_convolution_div_relu_sub_4,(.L_x_1 - triton_poi_fused_convolution_div_relu_sub_4)
        .other          triton_poi_fused_convolution_div_relu_sub_4,@"STO_CUDA_ENTRY STV_DEFAULT"
triton_poi_fused_convolution_div_relu_sub_4:
.text.triton_poi_fused_convolution_div_relu_sub_4:
[----:B------:R-:W0:Y:S01]  /*0000*/  LDC R1, c[0x0][0x28] ;  /* 0x00000a00ff017b82 */ /* 0x000e220000000800 */
[----:B------:R-:W1:Y:S07]  /*0010*/  S2R R12, SR_CTAID.Y ;  /* 0x00000000000c7919 */ /* 0x000e6e0000002600 */
[----:B------:R-:W2:Y:S01]  /*0020*/  LDC.64 R4, c[0x0][0x218] ;  /* 0x00008600ff047b82 */ /* 0x000ea20000000a00 */
[----:B------:R-:W-:Y:S02]  /*0030*/  CS2R R10, SRZ ;  /* 0x00000000000a7805 */ /* 0x000fe4000001ff00 */
[----:B------:R-:W-:Y:S01]  /*0040*/  CS2R R8, SRZ ;  /* 0x0000000000087805 */ /* 0x000fe2000001ff00 */
[----:B------:R-:W3:Y:S01]  /*0050*/  S2R R7, SR_TID.X ;  /* 0x0000000000077919 */ /* 0x000ee20000002100 */
[----:B------:R-:W-:Y:S01]  /*0060*/  ULDC.64 UR4, c[0x0][0x208] ;  /* 0x0000820000047ab9 */ /* 0x000fe20000000a00 */
[----:B------:R-:W4:Y:S02]  /*0070*/  S2R R13, SR_CTAID.X ;  /* 0x00000000000d7919 */ /* 0x000f240000002500 */
[----:B------:R-:W5:Y:S01]  /*0080*/  LDC.64 R2, c[0x0][0x210] ;  /* 0x00008400ff027b82 */ /* 0x000f620000000a00 */
[----:B-1----:R-:W-:-:S02]  /*0090*/  SHF.R.S32.HI R0, RZ, 0x1f, R12 ;  /* 0x0000001fff007819 */ /* 0x002fc4000001140c */
[----:B------:R-:W-:Y:S02]  /*00a0*/  ISETP.GE.AND P0, PT, R12, 0x100, PT ;  /* 0x000001000c00780c */ /* 0x000fe40003f06270 */
[----:B------:R-:W-:Y:S01]  /*00b0*/  LEA.HI R6, R0, R12, RZ, 0x6 ;  /* 0x0000000c00067211 */ /* 0x000fe200078f30ff */
[----:B---3--:R-:W-:-:S03]  /*00c0*/  IMAD.SHL.U32 R0, R7, 0x4, RZ ;  /* 0x0000000407007824 */ /* 0x008fc600078e00ff */
[C---:B------:R-:W-:Y:S01]  /*00d0*/  LOP3.LUT R7, R6.reuse, 0xffffffc0, RZ, 0xc0, !PT ;  /* 0xffffffc006077812 */ /* 0x040fe200078ec0ff */
[----:B------:R-:W-:Y:S01]  /*00e0*/  IMAD.SHL.U32 R6, R6, 0x1000, RZ ;  /* 0x0000100006067824 */ /* 0x000fe200078e00ff */
[----:B------:R-:W-:Y:S02]  /*00f0*/  LOP3.LUT R0, R0, 0x1fc, RZ, 0xc0, !PT ;  /* 0x000001fc00007812 */ /* 0x000fe400078ec0ff */
[----:B------:R-:W-:Y:S02]  /*0100*/  IADD3 R7, -R7, R12, RZ ;  /* 0x0000000c07077210 */ /* 0x000fe40007ffe1ff */
[----:B------:R-:W-:Y:S01]  /*0110*/  LOP3.LUT R6, R6, 0xfffc0000, RZ, 0xc0, !PT ;  /* 0xfffc000006067812 */ /* 0x000fe200078ec0ff */
[----:B----4-:R-:W-:Y:S02]  /*0120*/  IMAD R13, R13, 0x400, R0 ;  /* 0x000004000d0d7824 */ /* 0x010fe400078e0200 */
[----:B--2---:R-:W-:-:S04]  /*0130*/  IMAD.WIDE R4, R7, 0x4, R4 ;  /* 0x0000000407047825 */ /* 0x004fc800078e0204 */
[----:B------:R-:W-:Y:S02]  /*0140*/  IMAD.IADD R6, R7, 0x1, R6 ;  /* 0x0000000107067824 */ /* 0x000fe400078e0206 */
[----:B------:R-:W-:-:S03]  /*0150*/  IMAD.MOV.U32 R0, RZ, RZ, RZ ;  /* 0x000000ffff007224 */ /* 0x000fc600078e00ff */
[----:B------:R-:W-:-:S03]  /*0160*/  LEA R16, R13, R6, 0x6 ;  /* 0x000000060d107211 */ /* 0x000fc600078e30ff */
[----:B------:R1:W2:Y:S01]  /*0170*/  @!P0 LDG.E.EL R0, desc[UR4][R4.64] ;  /* 0x0000000404008981 */ /* 0x0002a2000c2e1900 */
[----:B------:R-:W-:Y:S01]  /*0180*/  IADD3 R20, R16, 0xc0, RZ ;  /* 0x000000c010147810 */ /* 0x000fe20007ffe0ff */
[C---:B------:R-:W-:Y:S02]  /*0190*/  VIADD R14, R16.reuse, 0x40 ;  /* 0x00000040100e7836 */ /* 0x040fe40000000000 */
[C---:B------:R-:W-:Y:S02]  /*01a0*/  VIADD R18, R16.reuse, 0x80 ;  /* 0x0000008010127836 */ /* 0x040fe40000000000 */
[----:B-----5:R-:W-:Y:S01]  /*01b0*/  IMAD.WIDE R6, R16, 0x4, R2 ;  /* 0x0000000410067825 */ /* 0x020fe200078e0202 */
[----:B------:R-:W-:-:S03]  /*01c0*/  IADD3 R17, R16, 0x8080, RZ ;  /* 0x0000808010117810 */ /* 0x000fc60007ffe0ff */
[--C-:B------:R-:W-:Y:S01]  /*01d0*/  IMAD.WIDE R14, R14, 0x4, R2.reuse ;  /* 0x000000040e0e7825 */ /* 0x100fe200078e0202 */
[----:B------:R3:W2:Y:S03]  /*01e0*/  @!P0 LDG.E.EL R11, desc[UR4][R6.64] ;  /* 0x00000004060b8981 */ /* 0x0006a6000c2e1900 */
[--C-:B------:R-:W-:Y:S01]  /*01f0*/  IMAD.WIDE R18, R18, 0x4, R2.reuse ;  /* 0x0000000412127825 */ /* 0x100fe200078e0202 */
[----:B------:R4:W5:Y:S03]  /*0200*/  @!P0 LDG.E.EL R10, desc[UR4][R14.64] ;  /* 0x000000040e0a8981 */ /* 0x000966000c2e1900 */
[----:B-1----:R-:W-:Y:S01]  /*0210*/  VIADD R4, R16, 0x8000 ;  /* 0x0000800010047836 */ /* 0x002fe20000000000 */
[----:B------:R1:W5:Y:S01]  /*0220*/  @!P0 LDG.E.EL R8, desc[UR4][R18.64] ;  /* 0x0000000412088981 */ /* 0x000362000c2e1900 */
[----:B------:R-:W-:-:S04]  /*0230*/  IMAD.WIDE R20, R20, 0x4, R2 ;  /* 0x0000000414147825 */ /* 0x000fc800078e0202 */
[C---:B---3--:R-:W-:Y:S01]  /*0240*/  VIADD R6, R16.reuse, 0x8040 ;  /* 0x0000804010067836 */ /* 0x048fe20000000000 */
[----:B----4-:R-:W-:Y:S01]  /*0250*/  CS2R R14, SRZ ;  /* 0x00000000000e7805 */ /* 0x010fe2000001ff00 */
[----:B------:R-:W3:Y:S01]  /*0260*/  @!P0 LDG.E.EL R9, desc[UR4][R20.64] ;  /* 0x0000000414098981 */ /* 0x000ee2000c2e1900 */
[----:B-1----:R-:W-:Y:S01]  /*0270*/  VIADD R19, R16, 0x80c0 ;  /* 0x000080c010137836 */ /* 0x002fe20000000000 */
[----:B------:R-:W-:Y:S01]  /*0280*/  HFMA2.MMA R18, -RZ, RZ, 0, 0 ;  /* 0x00000000ff127435 */ /* 0x000fe200000001ff */
[----:B------:R-:W-:-:S04]  /*0290*/  IMAD.WIDE R16, R17, 0x4, R2 ;  /* 0x0000000411107825 */ /* 0x000fc800078e0202 */
[--C-:B------:R-:W-:Y:S01]  /*02a0*/  IMAD.WIDE R4, R4, 0x4, R2.reuse ;  /* 0x0000000404047825 */ /* 0x100fe200078e0202 */
[----:B------:R1:W4:Y:S03]  /*02b0*/  @!P0 LDG.E.EL R14, desc[UR4][R16.64] ;  /* 0x00000004100e8981 */ /* 0x000326000c2e1900 */
[--C-:B------:R-:W-:Y:S01]  /*02c0*/  IMAD.WIDE R6, R6, 0x4, R2.reuse ;  /* 0x0000000406067825 */ /* 0x100fe200078e0202 */
[----:B------:R-:W4:Y:S03]  /*02d0*/  @!P0 LDG.E.EL R18, desc[UR4][R4.64] ;  /* 0x0000000404128981 */ /* 0x000f26000c2e1900 */
[----:B------:R-:W-:Y:S01]  /*02e0*/  IMAD.WIDE R2, R19, 0x4, R2 ;  /* 0x0000000413027825 */ /* 0x000fe200078e0202 */
[----:B------:R-:W4:Y:S01]  /*02f0*/  @!P0 LDG.E.EL R15, desc[UR4][R6.64] ;  /* 0x00000004060f8981 */ /* 0x000f22000c2e1900 */
[----:B-1----:R-:W-:-:S06]  /*0300*/  MOV R16, RZ ;  /* 0x000000ff00107202 */ /* 0x002fcc0000000f00 */
[----:B------:R1:W4:Y:S02]  /*0310*/  @!P0 LDG.E.EL R16, desc[UR4][R2.64] ;  /* 0x0000000402108981 */ /* 0x000324000c2e1900 */
[----:B-1----:R-:W1:Y:S01]  /*0320*/  LDC.64 R2, c[0x0][0x220] ;  /* 0x00008800ff027b82 */ /* 0x002e620000000a00 */
[----:B------:R-:W-:-:S05]  /*0330*/  IMAD R12, R12, 0x1000, R13 ;  /* 0x000010000c0c7824 */ /* 0x000fca00078e020d */
[----:B------:R-:W-:Y:S01]  /*0340*/  IADD3 R17, R12, 0x200, RZ ;  /* 0x000002000c117810 */ /* 0x000fe20007ffe0ff */
[----:B-1----:R-:W-:-:S04]  /*0350*/  IMAD.WIDE R12, R12, 0x4, R2 ;  /* 0x000000040c0c7825 */ /* 0x002fc800078e0202 */
[----:B------:R-:W-:-:S04]  /*0360*/  IMAD.WIDE R2, R17, 0x4, R2 ;  /* 0x0000000411027825 */ /* 0x000fc800078e0202 */
[C---:B--2---:R-:W-:Y:S01]  /*0370*/  FADD R4, R0.reuse, R11 ;  /* 0x0000000b00047221 */ /* 0x044fe20000000000 */
[C---:B------:R-:W-:Y:S01]  /*0380*/  FSETP.GEU.AND P1, PT, R0.reuse, -R11, PT ;  /* 0x8000000b0000720b */ /* 0x040fe20003f2e000 */
[C---:B-----5:R-:W-:Y:S01]  /*0390*/  FADD R5, R0.reuse, R10 ;  /* 0x0000000a00057221 */ /* 0x060fe20000000000 */
[C---:B------:R-:W-:Y:S01]  /*03a0*/  FSETP.GEU.AND P6, PT, R0.reuse, -R10, PT ;  /* 0x8000000a0000720b */ /* 0x040fe20003fce000 */
[C---:B0-----:R-:W-:Y:S01]  /*03b0*/  FADD R6, R0.reuse, R8 ;  /* 0x0000000800067221 */ /* 0x041fe20000000000 */
[C---:B------:R-:W-:Y:S01]  /*03c0*/  FSETP.GEU.AND P2, PT, R0.reuse, -R8, PT ;  /* 0x800000080000720b */ /* 0x040fe20003f4e000 */
[C---:B---3--:R-:W-:Y:S01]  /*03d0*/  FADD R7, R0.reuse, R9 ;  /* 0x0000000900077221 */ /* 0x048fe20000000000 */
[----:B------:R-:W-:Y:S02]  /*03e0*/  FSETP.GEU.AND P3, PT, R0, -R9, PT ;  /* 0x800000090000720b */ /* 0x000fe40003f6e000 */
[----:B------:R-:W-:Y:S02]  /*03f0*/  SEL R5, R5, RZ, P6 ;  /* 0x000000ff05057207 */ /* 0x000fe40003000000 */
[----:B------:R-:W-:-:S02]  /*0400*/  SEL R4, R4, RZ, P1 ;  /* 0x000000ff04047207 */ /* 0x000fc40000800000 */
[----:B------:R-:W-:Y:S02]  /*0410*/  SEL R6, R6, RZ, P2 ;  /* 0x000000ff06067207 */ /* 0x000fe40001000000 */
[----:B------:R-:W-:Y:S02]  /*0420*/  SEL R7, R7, RZ, P3 ;  /* 0x000000ff07077207 */ /* 0x000fe40001800000 */
[C---:B----4-:R-:W-:Y:S01]  /*0430*/  FSETP.GEU.AND P6, PT, R0.reuse, -R14, PT ;  /* 0x8000000e0000720b */ /* 0x050fe20003fce000 */
[C---:B------:R-:W-:Y:S01]  /*0440*/  FADD R14, R0.reuse, R14 ;  /* 0x0000000e000e7221 */ /* 0x040fe20000000000 */
[C---:B------:R-:W-:Y:S01]  /*0450*/  FSETP.GEU.AND P4, PT, R0.reuse, -R18, PT ;  /* 0x800000120000720b */ /* 0x040fe20003f8e000 */
[C---:B------:R-:W-:Y:S01]  /*0460*/  FADD R18, R0.reuse, R18 ;  /* 0x0000001200127221 */ /* 0x040fe20000000000 */
[C---:B------:R-:W-:Y:S01]  /*0470*/  FSETP.GEU.AND P5, PT, R0.reuse, -R15, PT ;  /* 0x8000000f0000720b */ /* 0x040fe20003fae000 */
[C---:B------:R-:W-:Y:S01]  /*0480*/  FADD R15, R0.reuse, R15 ;  /* 0x0000000f000f7221 */ /* 0x040fe20000000000 */
[----:B------:R0:W-:Y:S01]  /*0490*/  @!P0 STG.E.128 desc[UR4][R12.64], R4 ;  /* 0x000000040c008986 */ /* 0x0001e2000c101d04 */
[C---:B------:R-:W-:Y:S01]  /*04a0*/  FSETP.GEU.AND P1, PT, R0.reuse, -R16, PT ;  /* 0x800000100000720b */ /* 0x040fe20003f2e000 */
[----:B------:R-:W-:Y:S01]  /*04b0*/  FADD R0, R0, R16 ;  /* 0x0000001000007221 */ /* 0x000fe20000000000 */
[----:B------:R-:W-:-:S02]  /*04c0*/  SEL R14, R14, RZ, P6 ;  /* 0x000000ff0e0e7207 */ /* 0x000fc40003000000 */
[----:B0-----:R-:W-:Y:S02]  /*04d0*/  SEL R13, R15, RZ, P5 ;  /* 0x000000ff0f0d7207 */ /* 0x001fe40002800000 */
[----:B------:R-:W-:Y:S02]  /*04e0*/  SEL R12, R18, RZ, P4 ;  /* 0x000000ff120c7207 */ /* 0x000fe40002000000 */
[----:B------:R-:W-:Y:S01]  /*04f0*/  SEL R15, R0, RZ, P1 ;  /* 0x000000ff000f7207 */ /* 0x000fe20000800000 */
[----:B------:R-:W-:Y:S06]  /*0500*/  @P0 EXIT ;  /* 0x000000000000094d */ /* 0x000fec0003800000 */
[----:B------:R-:W-:Y:S01]  /*0510*/  STG.E.128 desc[UR4][R2.64], R12 ;  /* 0x0000000c02007986 */ /* 0x000fe2000c101d04 */
[----:B------:R-:W-:Y:S05]  /*0520*/  EXIT ;  /* 0x000000000000794d */ /* 0x000fea0003800000 */
.L_x_0:
[----:B------:R-:W-:-:S00]  /*0530*/  BRA `(.L_x_0) ;  /* 0xfffffffc00fc7947 */ /* 0x000fc0000383ffff */
[----:B------:R-:W-:-:S00]  /*0540*/  NOP ;  /* 0x0000000000007918 */ /* 0x000fc00000000000 */
        /* <DEDUP_REMOVED lines=11> */
.L_x_1:


//--------------------- .nv.constant0.triton_poi_fused_convolution_div_relu_sub_4 --------------------------
	.section	.nv.constant0.triton_poi_fused_convolution_div_relu_sub_4,"a",@progbits
	.sectionflags	@""
	.align	4
.nv.constant0.triton_poi_fused_convolution_div_relu_sub_4:
	.zero		560
